//
// Generated by NVIDIA NVVM Compiler
//
// Compiler Build ID: CL-36424714
// Cuda compilation tools, release 13.0, V13.0.88
// Based on NVVM 20.0.0
//

.version 9.0
.target sm_100
.address_size 64

	// .globl	_Z8myKerneli
.extern .func  (.param .b32 func_retval0) vprintf
(
	.param .b64 vprintf_param_0,
	.param .b64 vprintf_param_1
)
;
.global .align 1 .b8 $str[22] = {72, 101, 108, 108, 111, 32, 102, 114, 111, 109, 32, 116, 104, 114, 101, 97, 100, 32, 37, 100, 10};

.visible .entry _Z8myKerneli(
	.param .u32 _Z8myKerneli_param_0
)
{
	.local .align 8 .b8 	__local_depot0[8];
	.reg .b64 	%SP;
	.reg .b64 	%SPL;
	.reg .pred 	%p<2>;
	.reg .b32 	%r<8>;
	.reg .b64 	%rd<5>;

	mov.u64 	%SPL, __local_depot0;
	cvta.local.u64 	%SP, %SPL;
	ld.param.u32 	%r2, [_Z8myKerneli_param_0];
	mov.u32 	%r3, %tid.x;
	mov.u32 	%r4, %ctaid.x;
	mov.u32 	%r5, %ntid.x;
	mad.lo.s32 	%r1, %r4, %r5, %r3;
	setp.ge.s32 	%p1, %r1, %r2;
	@%p1 bra 	$L__BB0_2;
	add.u64 	%rd1, %SP, 0;
	add.u64 	%rd2, %SPL, 0;
	st.local.u32 	[%rd2], %r1;
	mov.u64 	%rd3, $str;
	cvta.global.u64 	%rd4, %rd3;
	{ // callseq 0, 0
	.param .b64 param0;
	st.param.b64 	[param0], %rd4;
	.param .b64 param1;
	st.param.b64 	[param1], %rd1;
	.param .b32 retval0;
	call.uni (retval0), 
	vprintf, 
	(
	param0, 
	param1
	);
	ld.param.b32 	%r6, [retval0];
	} // callseq 0
$L__BB0_2:
	ret;

}


// ===== COMPILED SASS (sm_100) =====

	.target	sm_100

	.elftype	@"ET_EXEC"


//--------------------- .note.nv.tkinfo           --------------------------
	.section	.note.nv.tkinfo,"",@"SHT_NOTE"
	.sectionflags	@"SHF_NOTE_NV_TKINFO"
	.tkinfo
        /*0018*/ 	.word	0x00000002
        /*0030*/ 	.string	""
        /*0030*/ 	.string	"ptxas"
        /*0030*/ 	.string	"Cuda compilation tools, release 13.0, V13.0.88"
        /*0030*/ 	.string	"Build cuda_13.0.r13.0/compiler.36424714_0"
        /*0030*/ 	.string	"-arch sm_100 -m 64 "



//--------------------- .note.nv.cuinfo           --------------------------
	.section	.note.nv.cuinfo,"",@"SHT_NOTE"
	.sectionflags	@"SHF_NOTE_NV_CUINFO"
        /*0018*/ 	.short	0x0002
        /*001a*/ 	.short	0x0064
        /*001c*/ 	.short	0x0082
	.zero		2


//--------------------- .nv.info                  --------------------------
	.section	.nv.info,"",@"SHT_CUDA_INFO"
	.align	4


	//----- nvinfo : EIATTR_REGCOUNT
	.align		4
        /*0000*/ 	.byte	0x04, 0x2f
        /*0002*/ 	.short	(.L_2 - .L_1)
	.align		4
.L_1:
        /*0004*/ 	.word	index@(_Z8myKerneli)
        /*0008*/ 	.word	0x00000018


	//----- nvinfo : EIATTR_FRAME_SIZE
	.align		4
.L_2:
        /*000c*/ 	.byte	0x04, 0x11
        /*000e*/ 	.short	(.L_4 - .L_3)
	.align		4
.L_3:
        /*0010*/ 	.word	index@(_Z8myKerneli)
        /*0014*/ 	.word	0x00000008


	//----- nvinfo : EIATTR_MIN_STACK_SIZE
	.align		4
.L_4:
        /*0018*/ 	.byte	0x04, 0x12
        /*001a*/ 	.short	(.L_6 - .L_5)
	.align		4
.L_5:
        /*001c*/ 	.word	index@(_Z8myKerneli)
        /*0020*/ 	.word	0x00000008
.L_6:


//--------------------- .nv.compat                --------------------------
	.section	.nv.compat,"",@"SHT_CUDA_COMPAT_INFO"
	.align	4
        /*0000*/ 	.byte	0x02, 0x09, 0x00, 0x00, 0x02, 0x02, 0x01, 0x00, 0x02, 0x05, 0x05, 0x00, 0x03, 0x07, 0x01, 0x01
        /*0010*/ 	.byte	0x02, 0x03, 0x00, 0x00, 0x02, 0x06, 0x01, 0x00, 0x04, 0x0b, 0x08, 0x00, 0x09, 0x00, 0x00, 0x00
        /*0020*/ 	.byte	0x00, 0x00, 0x00, 0x00


//--------------------- .nv.info._Z8myKerneli     --------------------------
	.section	.nv.info._Z8myKerneli,"",@"SHT_CUDA_INFO"
	.sectionflags	@""
	.align	4


	//----- nvinfo : EIATTR_CUDA_API_VERSION
	.align		4
        /*0000*/ 	.byte	0x04, 0x37
        /*0002*/ 	.short	(.L_8 - .L_7)
.L_7:
        /*0004*/ 	.word	0x00000082


	//----- nvinfo : EIATTR_KPARAM_INFO
	.align		4
.L_8:
        /*0008*/ 	.byte	0x04, 0x17
        /*000a*/ 	.short	(.L_10 - .L_9)
.L_9:
        /*000c*/ 	.word	0x00000000
        /*0010*/ 	.short	0x0000
        /*0012*/ 	.short	0x0000
        /*0014*/ 	.byte	0x00, 0xf0, 0x11, 0x00


	//----- nvinfo : EIATTR_SPARSE_MMA_MASK
	.align		4
.L_10:
        /*0018*/ 	.byte	0x03, 0x50
        /*001a*/ 	.short	0x0000


	//----- nvinfo : EIATTR_MAXREG_COUNT
	.align		4
        /*001c*/ 	.byte	0x03, 0x1b
        /*001e*/ 	.short	0x00ff


	//----- nvinfo : EIATTR_EXTERNS
	.align		4
        /*0020*/ 	.byte	0x04, 0x0f
        /*0022*/ 	.short	(.L_12 - .L_11)


	//   ....[0]....
	.align		4
.L_11:
        /*0024*/ 	.word	index@(vprintf)


	//----- nvinfo : EIATTR_MERCURY_ISA_VERSION
	.align		4
.L_12:
        /*0028*/ 	.byte	0x03, 0x5f
        /*002a*/ 	.short	0x0101


	//----- nvinfo : EIATTR_VRC_CTA_INIT_COUNT
	.align		4
        /*002c*/ 	.byte	0x02, 0x4a
	.zero		1
	.zero		1


	//----- nvinfo : EIATTR_SYSCALL_OFFSETS
	.align		4
        /*0030*/ 	.byte	0x04, 0x46
        /*0032*/ 	.short	(.L_14 - .L_13)


	//   ....[0]....
.L_13:
        /*0034*/ 	.word	0x00000140


	//----- nvinfo : EIATTR_EXIT_INSTR_OFFSETS
	.align		4
.L_14:
        /*0038*/ 	.byte	0x04, 0x1c
        /*003a*/ 	.short	(.L_16 - .L_15)


	//   ....[0]....
.L_15:
        /*003c*/ 	.word	0x000000c0


	//   ....[1]....
        /*0040*/ 	.word	0x00000150


	//----- nvinfo : EIATTR_CRS_STACK_SIZE
	.align		4
.L_16:
        /*0044*/ 	.byte	0x04, 0x1e
        /*0046*/ 	.short	(.L_18 - .L_17)
.L_17:
        /*0048*/ 	.word	0x00000000


	//----- nvinfo : EIATTR_CBANK_PARAM_SIZE
	.align		4
.L_18:
        /*004c*/ 	.byte	0x03, 0x19
        /*004e*/ 	.short	0x0004


	//----- nvinfo : EIATTR_PARAM_CBANK
	.align		4
        /*0050*/ 	.byte	0x04, 0x0a
        /*0052*/ 	.short	(.L_20 - .L_19)
	.align		4
.L_19:
        /*0054*/ 	.word	index@(.nv.constant0._Z8myKerneli)
        /*0058*/ 	.short	0x0380
        /*005a*/ 	.short	0x0004


	//----- nvinfo : EIATTR_SW_WAR
	.align		4
.L_20:
        /*005c*/ 	.byte	0x04, 0x36
        /*005e*/ 	.short	(.L_22 - .L_21)
.L_21:
        /*0060*/ 	.word	0x00000008
.L_22:


//--------------------- .nv.callgraph             --------------------------
	.section	.nv.callgraph,"",@"SHT_CUDA_CALLGRAPH"
	.align	4
	.sectionentsize	8
	.align		4
        /*0000*/ 	.word	0x00000000
	.align		4
        /*0004*/ 	.word	0xffffffff
	.align		4
        /*0008*/ 	.word	index@(_Z8myKerneli)
	.align		4
        /*000c*/ 	.word	index@(vprintf)
	.align		4
        /*0010*/ 	.word	0x00000000
	.align		4
        /*0014*/ 	.word	0xfffffffe
	.align		4
        /*0018*/ 	.word	0x00000000
	.align		4
        /*001c*/ 	.word	0xfffffffd
	.align		4
        /*0020*/ 	.word	0x00000000
	.align		4
        /*0024*/ 	.word	0xfffffffc


//--------------------- .nv.constant4             --------------------------
	.section	.nv.constant4,"a",@progbits
	.align	8
	.align		8
.nv.constant4:
        /*0000*/ 	.dword	vprintf
	.align		8
        /*0008*/ 	.dword	$str


//--------------------- .text._Z8myKerneli        --------------------------
	.section	.text._Z8myKerneli,"ax",@progbits
	.align	128
        .global         _Z8myKerneli
        .type           _Z8myKerneli,@function
        .size           _Z8myKerneli,(.L_x_2 - _Z8myKerneli)
        .other          _Z8myKerneli,@"STO_CUDA_ENTRY STV_DEFAULT"
_Z8myKerneli:
.text._Z8myKerneli:
[----:B------:R-:W0:Y:S01]  /*0000*/  LDC R1, c[0x0][0x37c] ;  /* 0x0000df00ff017b82 */ /* 0x000e220000000800 */
[----:B------:R-:W1:Y:S01]  /*0010*/  S2R R0, SR_TID.X ;  /* 0x0000000000007919 */ /* 0x000e620000002100 */
[----:B------:R-:W2:Y:S06]  /*0020*/  LDCU UR5, c[0x0][0x2fc] ;  /* 0x00005f80ff0577ac */ /* 0x000eac0008000800 */
[----:B------:R-:W1:Y:S01]  /*0030*/  S2UR UR6, SR_CTAID.X ;  /* 0x00000000000679c3 */ /* 0x000e620000002500 */
[----:B0-----:R-:W-:Y:S01]  /*0040*/  VIADD R1, R1, 0xfffffff8 ;  /* 0xfffffff801017836 */ /* 0x001fe20000000000 */
[----:B------:R-:W0:Y:S01]  /*0050*/  LDCU UR7, c[0x0][0x380] ;  /* 0x00007000ff0777ac */ /* 0x000e220008000800 */
[----:B------:R-:W3:Y:S05]  /*0060*/  LDCU UR4, c[0x0][0x2f8] ;  /* 0x00005f00ff0477ac */ /* 0x000eea0008000800 */
[----:B------:R-:W1:Y:S01]  /*0070*/  LDC R3, c[0x0][0x360] ;  /* 0x0000d800ff037b82 */ /* 0x000e620000000800 */
[----:B---3--:R-:W-:-:S05]  /*0080*/  IADD3 R6, P1, PT, R1, UR4, RZ ;  /* 0x0000000401067c10 */ /* 0x008fca000ff3e0ff */
[----:B--2---:R-:W-:Y:S02]  /*0090*/  IMAD.X R7, RZ, RZ, UR5, P1 ;  /* 0x00000005ff077e24 */ /* 0x004fe400088e06ff */
[----:B-1----:R-:W-:-:S05]  /*00a0*/  IMAD R0, R3, UR6, R0 ;  /* 0x0000000603007c24 */ /* 0x002fca000f8e0200 */
[----:B0-----:R-:W-:-:S13]  /*00b0*/  ISETP.GE.AND P0, PT, R0, UR7, PT ;  /* 0x0000000700007c0c */ /* 0x001fda000bf06270 */
[----:B------:R-:W-:Y:S05]  /*00c0*/  @P0 EXIT ;  /* 0x000000000000094d */ /* 0x000fea0003800000 */
[----:B------:R-:W-:Y:S01]  /*00d0*/  MOV R2, 0x0 ;  /* 0x0000000000027802 */ /* 0x000fe20000000f00 */
[----:B------:R0:W-:Y:S01]  /*00e0*/  STL [R1], R0 ;  /* 0x0000000001007387 */ /* 0x0001e20000100800 */
[----:B------:R-:W1:Y:S04]  /*00f0*/  LDCU.64 UR4, c[0x4][0x8] ;  /* 0x01000100ff0477ac */ /* 0x000e680008000a00 */
[----:B------:R-:W2:Y:S01]  /*0100*/  LDC.64 R2, c[0x4][R2] ;  /* 0x0100000002027b82 */ /* 0x000ea20000000a00 */
[----:B-1----:R-:W-:Y:S01]  /*0110*/  MOV R4, UR4 ;  /* 0x0000000400047c02 */ /* 0x002fe20008000f00 */
[----:B0-----:R-:W-:-:S07]  /*0120*/  IMAD.U32 R5, RZ, RZ, UR5 ;  /* 0x00000005ff057e24 */ /* 0x001fce000f8e00ff */
[----:B------:R-:W-:-:S07]  /*0130*/  LEPC R20, `(.L_x_0) ;  /* 0x000000001014794e */ /* 0x000fce0000000000 */
[----:B--2---:R-:W-:Y:S05]  /*0140*/  CALL.ABS.NOINC R2 ;  /* 0x0000000002007343 */ /* 0x004fea0003c00000 */
.L_x_0:
[----:B------:R-:W-:Y:S05]  /*0150*/  EXIT ;  /* 0x000000000000794d */ /* 0x000fea0003800000 */
.L_x_1:
[----:B------:R-:W-:-:S00]  /*0160*/  BRA `(.L_x_1) ;  /* 0xfffffffc00fc7947 */ /* 0x000fc0000383ffff */
[----:B------:R-:W-:-:S00]  /*0170*/  NOP ;  /* 0x0000000000007918 */ /* 0x000fc00000000000 */
        /* <DEDUP_REMOVED lines=8> */
.L_x_2:


//--------------------- .nv.global.init           --------------------------
	.section	.nv.global.init,"aw",@progbits
.nv.global.init:
	.type		$str,@object
	.size		$str,(.L_0 - $str)
$str:
        /*0000*/ 	.byte	0x48, 0x65, 0x6c, 0x6c, 0x6f, 0x20, 0x66, 0x72, 0x6f, 0x6d, 0x20, 0x74, 0x68, 0x72, 0x65, 0x61
        /*0010*/ 	.byte	0x64, 0x20, 0x25, 0x64, 0x0a, 0x00
.L_0:


//--------------------- .nv.shared.reserved.0     --------------------------
	.section	.nv.shared.reserved.0,"aw",@nobits
	.weak		__nv_reservedSMEM_offset_0_alias
	.size		__nv_reservedSMEM_offset_0_alias, 0, 64
	.other		__nv_reservedSMEM_offset_0_alias,@"STO_CUDA_RESERVED_SHARED STV_DEFAULT"
__nv_reservedSMEM_offset_0_alias:
	.zero		0
	.zero		64


//--------------------- .nv.constant0._Z8myKerneli --------------------------
	.section	.nv.constant0._Z8myKerneli,"a",@progbits
	.sectionflags	@""
	.align	4
.nv.constant0._Z8myKerneli:
	.zero		900


//--------------------- SYMBOLS --------------------------

	.type		.nv.reservedSmem.offset0,@object
	.size		.nv.reservedSmem.offset0,0x4
	.type		vprintf,@function
